	.headerflags	@"EF_CUDA_TEXMODE_UNIFIED EF_CUDA_64BIT_ADDRESS EF_CUDA_ACCELERATORS EF_CUDA_SM90 EF_CUDA_VIRTUAL_SM(EF_CUDA_SM90)"
	.elftype	@"ET_EXEC"


//--------------------- .nv.info                  --------------------------
	.section	.nv.info,"",@"SHT_CUDA_INFO"
	.align	4


	//----- nvinfo : EIATTR_REGCOUNT
	.align		4
        /*0000*/ 	.byte	0x04, 0x2f
        /*0002*/ 	.short	(.L_3 - .L_2)
	.align		4
.L_2:
        /*0004*/ 	.word	index@(triton_poi_fused__native_batch_norm_legit_no_training_silu_6)
        /*0008*/ 	.word	0x00000014


	//----- nvinfo : EIATTR_MIN_STACK_SIZE
	.align		4
.L_3:
        /*000c*/ 	.byte	0x04, 0x12
        /*000e*/ 	.short	(.L_5 - .L_4)
	.align		4
.L_4:
        /*0010*/ 	.word	index@(triton_poi_fused__native_batch_norm_legit_no_training_silu_6)
        /*0014*/ 	.word	0x00000000


	//----- nvinfo : EIATTR_FRAME_SIZE
	.align		4
.L_5:
        /*0018*/ 	.byte	0x04, 0x11
        /*001a*/ 	.short	(.L_7 - .L_6)
	.align		4
.L_6:
        /*001c*/ 	.word	index@(triton_poi_fused__native_batch_norm_legit_no_training_silu_6)
        /*0020*/ 	.word	0x00000000


	//----- nvinfo : EIATTR_MIN_STACK_SIZE
	.align		4
.L_7:
        /*0024*/ 	.byte	0x04, 0x12
        /*0026*/ 	.short	(.L_9 - .L_8)
	.align		4
.L_8:
        /*0028*/ 	.word	index@(triton_poi_fused__native_batch_norm_legit_no_training_silu_6)
        /*002c*/ 	.word	0x00000000
.L_9:


//--------------------- .nv.info.triton_poi_fused__native_batch_norm_legit_no_training_silu_6 --------------------------
	.section	.nv.info.triton_poi_fused__native_batch_norm_legit_no_training_silu_6,"",@"SHT_CUDA_INFO"
	.sectionflags	@""
	.align	4


	//----- nvinfo : EIATTR_CUDA_API_VERSION
	.align		4
        /*0000*/ 	.byte	0x04, 0x37
        /*0002*/ 	.short	(.L_11 - .L_10)
.L_10:
        /*0004*/ 	.word	0x0000007c


	//----- nvinfo : EIATTR_KPARAM_INFO
	.align		4
.L_11:
        /*0008*/ 	.byte	0x04, 0x17
        /*000a*/ 	.short	(.L_13 - .L_12)
.L_12:
        /*000c*/ 	.word	0x00000000
        /*0010*/ 	.short	0x0006
        /*0012*/ 	.short	0x0030
        /*0014*/ 	.byte	0x00, 0xf0, 0x11, 0x00


	//----- nvinfo : EIATTR_KPARAM_INFO
	.align		4
.L_13:
        /*0018*/ 	.byte	0x04, 0x17
        /*001a*/ 	.short	(.L_15 - .L_14)
.L_14:
        /*001c*/ 	.word	0x00000000
        /*0020*/ 	.short	0x0005
        /*0022*/ 	.short	0x0028
        /*0024*/ 	.byte	0x00, 0xf4, 0x21, 0x00


	//----- nvinfo : EIATTR_KPARAM_INFO
	.align		4
.L_15:
        /*0028*/ 	.byte	0x04, 0x17
        /*002a*/ 	.short	(.L_17 - .L_16)
.L_16:
        /*002c*/ 	.word	0x00000000
        /*0030*/ 	.short	0x0004
        /*0032*/ 	.short	0x0020
        /*0034*/ 	.byte	0x00, 0xf4, 0x21, 0x00


	//----- nvinfo : EIATTR_KPARAM_INFO
	.align		4
.L_17:
        /*0038*/ 	.byte	0x04, 0x17
        /*003a*/ 	.short	(.L_19 - .L_18)
.L_18:
        /*003c*/ 	.word	0x00000000
        /*0040*/ 	.short	0x0003
        /*0042*/ 	.short	0x0018
        /*0044*/ 	.byte	0x00, 0xf4, 0x21, 0x00


	//----- nvinfo : EIATTR_KPARAM_INFO
	.align		4
.L_19:
        /*0048*/ 	.byte	0x04, 0x17
        /*004a*/ 	.short	(.L_21 - .L_20)
.L_20:
        /*004c*/ 	.word	0x00000000
        /*0050*/ 	.short	0x0002
        /*0052*/ 	.short	0x0010
        /*0054*/ 	.byte	0x00, 0xf4, 0x21, 0x00


	//----- nvinfo : EIATTR_KPARAM_INFO
	.align		4
.L_21:
        /*0058*/ 	.byte	0x04, 0x17
        /*005a*/ 	.short	(.L_23 - .L_22)
.L_22:
        /*005c*/ 	.word	0x00000000
        /*0060*/ 	.short	0x0001
        /*0062*/ 	.short	0x0008
        /*0064*/ 	.byte	0x00, 0xf4, 0x21, 0x00


	//----- nvinfo : EIATTR_KPARAM_INFO
	.align		4
.L_23:
        /*0068*/ 	.byte	0x04, 0x17
        /*006a*/ 	.short	(.L_25 - .L_24)
.L_24:
        /*006c*/ 	.word	0x00000000
        /*0070*/ 	.short	0x0000
        /*0072*/ 	.short	0x0000
        /*0074*/ 	.byte	0x00, 0xf4, 0x21, 0x00


	//----- nvinfo : EIATTR_SPARSE_MMA_MASK
	.align		4
.L_25:
        /*0078*/ 	.byte	0x03, 0x50
        /*007a*/ 	.short	0x0000


	//----- nvinfo : EIATTR_MAXREG_COUNT
	.align		4
        /*007c*/ 	.byte	0x03, 0x1b
        /*007e*/ 	.short	0x00ff


	//----- nvinfo : EIATTR_EXIT_INSTR_OFFSETS
	.align		4
        /*0080*/ 	.byte	0x04, 0x1c
        /*0082*/ 	.short	(.L_27 - .L_26)


	//   ....[0]....
.L_26:
        /*0084*/ 	.word	0x000003e0


	//   ....[1]....
        /*0088*/ 	.word	0x00000400


	//----- nvinfo : EIATTR_REQNTID
	.align		4
.L_27:
        /*008c*/ 	.byte	0x04, 0x10
        /*008e*/ 	.short	(.L_29 - .L_28)
.L_28:
        /*0090*/ 	.word	0x00000020
        /*0094*/ 	.word	0x00000001
        /*0098*/ 	.word	0x00000001


	//----- nvinfo : EIATTR_CBANK_PARAM_SIZE
	.align		4
.L_29:
        /*009c*/ 	.byte	0x03, 0x19
        /*009e*/ 	.short	0x0034


	//----- nvinfo : EIATTR_PARAM_CBANK
	.align		4
        /*00a0*/ 	.byte	0x04, 0x0a
        /*00a2*/ 	.short	(.L_31 - .L_30)
	.align		4
.L_30:
        /*00a4*/ 	.word	index@(.nv.constant0.triton_poi_fused__native_batch_norm_legit_no_training_silu_6)
        /*00a8*/ 	.short	0x0210
        /*00aa*/ 	.short	0x0034


	//----- nvinfo : EIATTR_SW_WAR
	.align		4
.L_31:
        /*00ac*/ 	.byte	0x04, 0x36
        /*00ae*/ 	.short	(.L_33 - .L_32)
.L_32:
        /*00b0*/ 	.word	0x00000008
.L_33:


//--------------------- .nv.callgraph             --------------------------
	.section	.nv.callgraph,"",@"SHT_CUDA_CALLGRAPH"
	.align	4
	.sectionentsize	8
	.align		4
        /*0000*/ 	.word	0x00000000
	.align		4
        /*0004*/ 	.word	0xffffffff
	.align		4
        /*0008*/ 	.word	0x00000000
	.align		4
        /*000c*/ 	.word	0xfffffffe
	.align		4
        /*0010*/ 	.word	0x00000000
	.align		4
        /*0014*/ 	.word	0xfffffffd
	.align		4
        /*0018*/ 	.word	0x00000000
	.align		4
        /*001c*/ 	.word	0xfffffffc


//--------------------- .nv.constant4             --------------------------
	.section	.nv.constant4,"a",@progbits
	.align	8
	.align		8
.nv.constant4:
        /*0000*/ 	.dword	_$_str
	.align		8
        /*0008*/ 	.dword	_$_str_$_2


//--------------------- .text.triton_poi_fused__native_batch_norm_legit_no_training_silu_6 --------------------------
	.section	.text.triton_poi_fused__native_batch_norm_legit_no_training_silu_6,"ax",@progbits
	.align	128
        .global         triton_poi_fused__native_batch_norm_legit_no_training_silu_6
        .type           triton_poi_fused__native_batch_norm_legit_no_training_silu_6,@function
        .size           triton_poi_fused__native_batch_norm_legit_no_training_silu_6,(.L_x_1 - triton_poi_fused__native_batch_norm_legit_no_training_silu_6)
        .other          triton_poi_fused__native_batch_norm_legit_no_training_silu_6,@"STO_CUDA_ENTRY STV_DEFAULT"
triton_poi_fused__native_batch_norm_legit_no_training_silu_6:
.text.triton_poi_fused__native_batch_norm_legit_no_training_silu_6:
[----:B------:R-:W0:Y:S01]  /*0000*/  LDC R1, c[0x0][0x28] ;  /* 0x00000a00ff017b82 */ /* 0x000e220000000800 */
[----:B------:R-:W1:Y:S07]  /*0010*/  S2R R16, SR_TID.X ;  /* 0x0000000000107919 */ /* 0x000e6e0000002100 */
[----:B------:R-:W2:Y:S01]  /*0020*/  LDC.64 R6, c[0x0][0x228] ;  /* 0x00008a00ff067b82 */ /* 0x000ea20000000a00 */
[----:B------:R-:W-:Y:S01]  /*0030*/  HFMA2.MMA R12, -RZ, RZ, 0, 0 ;  /* 0x00000000ff0c7435 */ /* 0x000fe200000001ff */
[----:B------:R-:W-:Y:S01]  /*0040*/  ULDC.64 UR4, c[0x0][0x208] ;  /* 0x0000820000047ab9 */ /* 0x000fe20000000a00 */
[----:B------:R-:W3:Y:S05]  /*0050*/  S2R R13, SR_CTAID.X ;  /* 0x00000000000d7919 */ /* 0x000eea0000002500 */
[----:B------:R-:W4:Y:S08]  /*0060*/  LDC.64 R4, c[0x0][0x220] ;  /* 0x00008800ff047b82 */ /* 0x000f300000000a00 */
[----:B------:R-:W5:Y:S08]  /*0070*/  LDC.64 R8, c[0x0][0x230] ;  /* 0x00008c00ff087b82 */ /* 0x000f700000000a00 */
[----:B------:R-:W5:Y:S01]  /*0080*/  LDC.64 R10, c[0x0][0x238] ;  /* 0x00008e00ff0a7b82 */ /* 0x000f620000000a00 */
[----:B-1----:R-:W-:-:S02]  /*0090*/  LOP3.LUT R0, R16, 0x7, RZ, 0xc0, !PT ;  /* 0x0000000710007812 */ /* 0x002fc400078ec0ff */
[----:B---3--:R-:W-:Y:S02]  /*00a0*/  SHF.R.U32.HI R2, RZ, 0x1c, R13 ;  /* 0x0000001cff027819 */ /* 0x008fe4000001160d */
[----:B------:R-:W-:Y:S02]  /*00b0*/  LEA R13, R13, R0, 0x3 ;  /* 0x000000000d0d7211 */ /* 0x000fe400078e18ff */
[----:B------:R-:W-:Y:S02]  /*00c0*/  SGXT.U32 R0, R2, 0x1 ;  /* 0x000000010200781a */ /* 0x000fe40000000000 */
[----:B------:R-:W-:Y:S01]  /*00d0*/  ISETP.GE.AND P0, PT, R13, 0x8, PT ;  /* 0x000000080d00780c */ /* 0x000fe20003f06270 */
[----:B------:R-:W1:Y:S01]  /*00e0*/  LDC.64 R2, c[0x0][0x218] ;  /* 0x00008600ff027b82 */ /* 0x000e620000000a00 */
[----:B------:R-:W-:-:S04]  /*00f0*/  IADD3 R0, R13, R0, RZ ;  /* 0x000000000d007210 */ /* 0x000fc80007ffe0ff */
[----:B------:R-:W-:-:S04]  /*0100*/  LOP3.LUT R0, R0, 0xfffffffe, RZ, 0xc0, !PT ;  /* 0xfffffffe00007812 */ /* 0x000fc800078ec0ff */
[----:B------:R-:W-:-:S05]  /*0110*/  IADD3 R15, R13, -R0, RZ ;  /* 0x800000000d0f7210 */ /* 0x000fca0007ffe0ff */
[----:B--2---:R-:W-:-:S05]  /*0120*/  IMAD.WIDE R6, R15, 0x4, R6 ;  /* 0x000000040f067825 */ /* 0x004fca00078e0206 */
[----:B------:R5:W2:Y:S01]  /*0130*/  @!P0 LDG.E.EL R12, desc[UR4][R6.64] ;  /* 0x00000004060c8981 */ /* 0x000aa2000c2e1900 */
[----:B------:R-:W-:Y:S01]  /*0140*/  HFMA2.MMA R17, -RZ, RZ, 0, 0 ;  /* 0x00000000ff117435 */ /* 0x000fe200000001ff */
[----:B------:R-:W-:Y:S01]  /*0150*/  MOV R0, RZ ;  /* 0x000000ff00007202 */ /* 0x000fe20000000f00 */
[----:B----4-:R-:W-:-:S04]  /*0160*/  IMAD.WIDE R4, R15, 0x4, R4 ;  /* 0x000000040f047825 */ /* 0x010fc800078e0204 */
[----:B-1----:R-:W-:-:S04]  /*0170*/  IMAD.WIDE R2, R13, 0x4, R2 ;  /* 0x000000040d027825 */ /* 0x002fc800078e0202 */
[----:B------:R-:W3:Y:S01]  /*0180*/  @!P0 LDG.E.EL R17, desc[UR4][R4.64] ;  /* 0x0000000404118981 */ /* 0x000ee2000c2e1900 */
[----:B-----5:R-:W-:-:S03]  /*0190*/  IMAD.WIDE R6, R15, 0x4, R8 ;  /* 0x000000040f067825 */ /* 0x020fc600078e0208 */
[----:B------:R1:W3:Y:S01]  /*01a0*/  @!P0 LDG.E R0, desc[UR4][R2.64] ;  /* 0x0000000402008981 */ /* 0x0002e2000c1e1900 */
[----:B0-----:R-:W-:Y:S01]  /*01b0*/  IMAD.WIDE R8, R15, 0x4, R10 ;  /* 0x000000040f087825 */ /* 0x001fe200078e020a */
[----:B------:R-:W-:-:S06]  /*01c0*/  CS2R R10, SRZ ;  /* 0x00000000000a7805 */ /* 0x000fcc000001ff00 */
[----:B------:R-:W4:Y:S04]  /*01d0*/  @!P0 LDG.E.EL R10, desc[UR4][R6.64] ;  /* 0x00000004060a8981 */ /* 0x000f28000c2e1900 */
[----:B------:R-:W4:Y:S01]  /*01e0*/  @!P0 LDG.E.EL R11, desc[UR4][R8.64] ;  /* 0x00000004080b8981 */ /* 0x000f22000c2e1900 */
[----:B------:R-:W-:Y:S01]  /*01f0*/  MOV R15, 0x3e800000 ;  /* 0x3e800000000f7802 */ /* 0x000fe20000000f00 */
[----:B--2---:R-:W-:-:S04]  /*0200*/  FADD R12, R12, 9.9999997473787516356e-06 ;  /* 0x3727c5ac0c0c7421 */ /* 0x004fc80000000000 */
[----:B------:R-:W0:Y:S02]  /*0210*/  MUFU.SQRT R14, R12 ;  /* 0x0000000c000e7308 */ /* 0x000e240000002000 */
[C---:B0-----:R-:W-:Y:S02]  /*0220*/  FSETP.GT.AND P0, PT, R14.reuse, 8.50705917302346158658e+37, PT ;  /* 0x7e8000000e00780b */ /* 0x041fe40003f04000 */
[----:B------:R-:W-:-:S11]  /*0230*/  FSETP.GEU.AND P1, PT, R14, 1.175494350822287508e-38, PT ;  /* 0x008000000e00780b */ /* 0x000fd60003f2e000 */
[----:B------:R-:W-:-:S04]  /*0240*/  @P0 FMUL R14, R14, 0.25 ;  /* 0x3e8000000e0e0820 */ /* 0x000fc80000400000 */
[----:B------:R-:W-:-:S06]  /*0250*/  @!P1 FMUL R14, R14, 16777216 ;  /* 0x4b8000000e0e9820 */ /* 0x000fcc0000400000 */
[----:B------:R-:W0:Y:S01]  /*0260*/  MUFU.RCP R14, R14 ;  /* 0x0000000e000e7308 */ /* 0x000e220000001000 */
[----:B-1----:R-:W-:Y:S01]  /*0270*/  FSEL R3, R15, 1, P0 ;  /* 0x3f8000000f037808 */ /* 0x002fe20000000000 */
[----:B---3--:R-:W-:-:S04]  /*0280*/  FADD R0, -R17, R0 ;  /* 0x0000000011007221 */ /* 0x008fc80000000100 */
[----:B------:R-:W-:-:S04]  /*0290*/  @!P1 FMUL R3, R3, 16777216 ;  /* 0x4b80000003039820 */ /* 0x000fc80000400000 */
[----:B0-----:R-:W-:-:S04]  /*02a0*/  FMUL R3, R14, R3 ;  /* 0x000000030e037220 */ /* 0x001fc80000400000 */
[----:B------:R-:W-:-:S04]  /*02b0*/  FMUL R0, R0, R3 ;  /* 0x0000000300007220 */ /* 0x000fc80000400000 */
[----:B----4-:R-:W-:-:S04]  /*02c0*/  FFMA R0, R0, R10, R11 ;  /* 0x0000000a00007223 */ /* 0x010fc8000000000b */
[----:B------:R-:W-:-:S04]  /*02d0*/  FADD R2, RZ, -R0 ;  /* 0x80000000ff027221 */ /* 0x000fc80000000000 */
[----:B------:R-:W-:-:S05]  /*02e0*/  FMUL R4, R2, 1.4426950216293334961 ;  /* 0x3fb8aa3b02047820 */ /* 0x000fca0000400000 */
[----:B------:R-:W-:-:S13]  /*02f0*/  FSETP.GEU.AND P0, PT, R4, -126, PT ;  /* 0xc2fc00000400780b */ /* 0x000fda0003f0e000 */
[----:B------:R-:W-:-:S04]  /*0300*/  @!P0 FMUL R4, R4, 0.5 ;  /* 0x3f00000004048820 */ /* 0x000fc80000400000 */
[----:B------:R-:W0:Y:S02]  /*0310*/  MUFU.EX2 R2, R4 ;  /* 0x0000000400027308 */ /* 0x000e240000000800 */
[----:B0-----:R-:W-:-:S04]  /*0320*/  @!P0 FMUL R2, R2, R2 ;  /* 0x0000000202028220 */ /* 0x001fc80000400000 */
[----:B------:R-:W-:Y:S02]  /*0330*/  FADD R5, R2, 1 ;  /* 0x3f80000002057421 */ /* 0x000fe40000000000 */
[----:B------:R-:W0:Y:S03]  /*0340*/  LDC.64 R2, c[0x0][0x210] ;  /* 0x00008400ff027b82 */ /* 0x000e260000000a00 */
[----:B------:R-:W-:Y:S02]  /*0350*/  FSETP.GT.AND P1, PT, R5, 8.50705917302346158658e+37, PT ;  /* 0x7e8000000500780b */ /* 0x000fe40003f24000 */
[----:B------:R-:W-:-:S11]  /*0360*/  LOP3.LUT P0, RZ, R16, 0x18, RZ, 0xc0, !PT ;  /* 0x0000001810ff7812 */ /* 0x000fd6000780c0ff */
[----:B------:R-:W-:Y:S01]  /*0370*/  @P1 FMUL R5, R5, 0.25 ;  /* 0x3e80000005051820 */ /* 0x000fe20000400000 */
[----:B------:R-:W-:-:S05]  /*0380*/  ISETP.LT.AND P0, PT, R13, 0x8, !P0 ;  /* 0x000000080d00780c */ /* 0x000fca0004701270 */
[----:B------:R-:W1:Y:S01]  /*0390*/  MUFU.RCP R5, R5 ;  /* 0x0000000500057308 */ /* 0x000e620000001000 */
[----:B------:R-:W-:Y:S01]  /*03a0*/  FSEL R6, R15, 1, P1 ;  /* 0x3f8000000f067808 */ /* 0x000fe20000800000 */
[----:B0-----:R-:W-:-:S04]  /*03b0*/  IMAD.WIDE R2, R13, 0x4, R2 ;  /* 0x000000040d027825 */ /* 0x001fc800078e0202 */
[----:B-1----:R-:W-:-:S04]  /*03c0*/  FMUL R7, R5, R6 ;  /* 0x0000000605077220 */ /* 0x002fc80000400000 */
[----:B------:R-:W-:Y:S01]  /*03d0*/  FMUL R7, R0, R7 ;  /* 0x0000000700077220 */ /* 0x000fe20000400000 */
[----:B------:R-:W-:Y:S06]  /*03e0*/  @!P0 EXIT ;  /* 0x000000000000894d */ /* 0x000fec0003800000 */
[----:B------:R-:W-:Y:S01]  /*03f0*/  STG.E desc[UR4][R2.64], R7 ;  /* 0x0000000702007986 */ /* 0x000fe2000c101904 */
[----:B------:R-:W-:Y:S05]  /*0400*/  EXIT ;  /* 0x000000000000794d */ /* 0x000fea0003800000 */
.L_x_0:
[----:B------:R-:W-:-:S00]  /*0410*/  BRA `(.L_x_0) ;  /* 0xfffffffc00fc7947 */ /* 0x000fc0000383ffff */
[----:B------:R-:W-:-:S00]  /*0420*/  NOP ;  /* 0x0000000000007918 */ /* 0x000fc00000000000 */
        /* <DEDUP_REMOVED lines=13> */
.L_x_1:


//--------------------- .nv.global.init           --------------------------
	.section	.nv.global.init,"aw",@progbits
.nv.global.init:
	.type		_$_str,@object
	.size		_$_str,(_$_str_$_2 - _$_str)
_$_str:
        /*0000*/ 	.byte	0x5f, 0x5f, 0x43, 0x55, 0x44, 0x41, 0x5f, 0x46, 0x54, 0x5a, 0x00
	.type		_$_str_$_2,@object
	.size		_$_str_$_2,(.L_1 - _$_str_$_2)
_$_str_$_2:
        /*000b*/ 	.byte	0x5f, 0x5f, 0x43, 0x55, 0x44, 0x41, 0x5f, 0x50, 0x52, 0x45, 0x43, 0x5f, 0x53, 0x51, 0x52, 0x54
        /*001b*/ 	.byte	0x00
.L_1:


//--------------------- .nv.constant0.triton_poi_fused__native_batch_norm_legit_no_training_silu_6 --------------------------
	.section	.nv.constant0.triton_poi_fused__native_batch_norm_legit_no_training_silu_6,"a",@progbits
	.sectionflags	@""
	.align	4
.nv.constant0.triton_poi_fused__native_batch_norm_legit_no_training_silu_6:
	.zero		580
